//
// Generated by NVIDIA NVVM Compiler
//
// Compiler Build ID: CL-36424714
// Cuda compilation tools, release 13.0, V13.0.88
// Based on NVVM 20.0.0
//

.version 9.0
.target sm_100
.address_size 64

	// .globl	_Z17vector_add_kernelPfPKfS1_

.visible .entry _Z17vector_add_kernelPfPKfS1_(
	.param .u64 .ptr .align 1 _Z17vector_add_kernelPfPKfS1__param_0,
	.param .u64 .ptr .align 1 _Z17vector_add_kernelPfPKfS1__param_1,
	.param .u64 .ptr .align 1 _Z17vector_add_kernelPfPKfS1__param_2
)
{
	.reg .pred 	%p<2>;
	.reg .b32 	%r<5>;
	.reg .b32 	%f<4>;
	.reg .b64 	%rd<11>;

	ld.param.u64 	%rd1, [_Z17vector_add_kernelPfPKfS1__param_0];
	ld.param.u64 	%rd2, [_Z17vector_add_kernelPfPKfS1__param_1];
	ld.param.u64 	%rd3, [_Z17vector_add_kernelPfPKfS1__param_2];
	mov.u32 	%r2, %tid.x;
	mov.u32 	%r3, %ntid.x;
	mov.u32 	%r4, %ctaid.x;
	mad.lo.s32 	%r1, %r3, %r4, %r2;
	setp.gt.s32 	%p1, %r1, 255;
	@%p1 bra 	$L__BB0_2;
	cvta.to.global.u64 	%rd4, %rd2;
	cvta.to.global.u64 	%rd5, %rd3;
	cvta.to.global.u64 	%rd6, %rd1;
	mul.wide.s32 	%rd7, %r1, 4;
	add.s64 	%rd8, %rd4, %rd7;
	ld.global.f32 	%f1, [%rd8];
	add.s64 	%rd9, %rd5, %rd7;
	ld.global.f32 	%f2, [%rd9];
	add.f32 	%f3, %f1, %f2;
	add.s64 	%rd10, %rd6, %rd7;
	st.global.f32 	[%rd10], %f3;
$L__BB0_2:
	ret;

}


// ===== COMPILED SASS (sm_100) =====

	.target	sm_100

	.elftype	@"ET_EXEC"


//--------------------- .note.nv.tkinfo           --------------------------
	.section	.note.nv.tkinfo,"",@"SHT_NOTE"
	.sectionflags	@"SHF_NOTE_NV_TKINFO"
	.tkinfo
        /*0018*/ 	.word	0x00000002
        /*0030*/ 	.string	""
        /*0030*/ 	.string	"ptxas"
        /*0030*/ 	.string	"Cuda compilation tools, release 13.0, V13.0.88"
        /*0030*/ 	.string	"Build cuda_13.0.r13.0/compiler.36424714_0"
        /*0030*/ 	.string	"-arch sm_100 -m 64 "



//--------------------- .note.nv.cuinfo           --------------------------
	.section	.note.nv.cuinfo,"",@"SHT_NOTE"
	.sectionflags	@"SHF_NOTE_NV_CUINFO"
        /*0018*/ 	.short	0x0002
        /*001a*/ 	.short	0x0064
        /*001c*/ 	.short	0x0082
	.zero		2


//--------------------- .nv.info                  --------------------------
	.section	.nv.info,"",@"SHT_CUDA_INFO"
	.align	4


	//----- nvinfo : EIATTR_REGCOUNT
	.align		4
        /*0000*/ 	.byte	0x04, 0x2f
        /*0002*/ 	.short	(.L_1 - .L_0)
	.align		4
.L_0:
        /*0004*/ 	.word	index@(_Z17vector_add_kernelPfPKfS1_)
        /*0008*/ 	.word	0x0000000c


	//----- nvinfo : EIATTR_FRAME_SIZE
	.align		4
.L_1:
        /*000c*/ 	.byte	0x04, 0x11
        /*000e*/ 	.short	(.L_3 - .L_2)
	.align		4
.L_2:
        /*0010*/ 	.word	index@(_Z17vector_add_kernelPfPKfS1_)
        /*0014*/ 	.word	0x00000000


	//----- nvinfo : EIATTR_MIN_STACK_SIZE
	.align		4
.L_3:
        /*0018*/ 	.byte	0x04, 0x12
        /*001a*/ 	.short	(.L_5 - .L_4)
	.align		4
.L_4:
        /*001c*/ 	.word	index@(_Z17vector_add_kernelPfPKfS1_)
        /*0020*/ 	.word	0x00000000
.L_5:


//--------------------- .nv.compat                --------------------------
	.section	.nv.compat,"",@"SHT_CUDA_COMPAT_INFO"
	.align	4
        /*0000*/ 	.byte	0x02, 0x09, 0x00, 0x00, 0x02, 0x02, 0x01, 0x00, 0x02, 0x05, 0x05, 0x00, 0x03, 0x07, 0x01, 0x01
        /*0010*/ 	.byte	0x02, 0x03, 0x00, 0x00, 0x02, 0x06, 0x01, 0x00, 0x04, 0x0b, 0x08, 0x00, 0x09, 0x00, 0x00, 0x00
        /*0020*/ 	.byte	0x00, 0x00, 0x00, 0x00


//--------------------- .nv.info._Z17vector_add_kernelPfPKfS1_ --------------------------
	.section	.nv.info._Z17vector_add_kernelPfPKfS1_,"",@"SHT_CUDA_INFO"
	.sectionflags	@""
	.align	4


	//----- nvinfo : EIATTR_CUDA_API_VERSION
	.align		4
        /*0000*/ 	.byte	0x04, 0x37
        /*0002*/ 	.short	(.L_7 - .L_6)
.L_6:
        /*0004*/ 	.word	0x00000082


	//----- nvinfo : EIATTR_KPARAM_INFO
	.align		4
.L_7:
        /*0008*/ 	.byte	0x04, 0x17
        /*000a*/ 	.short	(.L_9 - .L_8)
.L_8:
        /*000c*/ 	.word	0x00000000
        /*0010*/ 	.short	0x0002
        /*0012*/ 	.short	0x0010
        /*0014*/ 	.byte	0x00, 0xf5, 0x21, 0x00


	//----- nvinfo : EIATTR_KPARAM_INFO
	.align		4
.L_9:
        /*0018*/ 	.byte	0x04, 0x17
        /*001a*/ 	.short	(.L_11 - .L_10)
.L_10:
        /*001c*/ 	.word	0x00000000
        /*0020*/ 	.short	0x0001
        /*0022*/ 	.short	0x0008
        /*0024*/ 	.byte	0x00, 0xf5, 0x21, 0x00


	//----- nvinfo : EIATTR_KPARAM_INFO
	.align		4
.L_11:
        /*0028*/ 	.byte	0x04, 0x17
        /*002a*/ 	.short	(.L_13 - .L_12)
.L_12:
        /*002c*/ 	.word	0x00000000
        /*0030*/ 	.short	0x0000
        /*0032*/ 	.short	0x0000
        /*0034*/ 	.byte	0x00, 0xf5, 0x21, 0x00


	//----- nvinfo : EIATTR_SPARSE_MMA_MASK
	.align		4
.L_13:
        /*0038*/ 	.byte	0x03, 0x50
        /*003a*/ 	.short	0x0000


	//----- nvinfo : EIATTR_MAXREG_COUNT
	.align		4
        /*003c*/ 	.byte	0x03, 0x1b
        /*003e*/ 	.short	0x00ff


	//----- nvinfo : EIATTR_MERCURY_ISA_VERSION
	.align		4
        /*0040*/ 	.byte	0x03, 0x5f
        /*0042*/ 	.short	0x0101


	//----- nvinfo : EIATTR_VRC_CTA_INIT_COUNT
	.align		4
        /*0044*/ 	.byte	0x02, 0x4a
	.zero		1
	.zero		1


	//----- nvinfo : EIATTR_EXIT_INSTR_OFFSETS
	.align		4
        /*0048*/ 	.byte	0x04, 0x1c
        /*004a*/ 	.short	(.L_15 - .L_14)


	//   ....[0]....
.L_14:
        /*004c*/ 	.word	0x00000060


	//   ....[1]....
        /*0050*/ 	.word	0x00000120


	//----- nvinfo : EIATTR_CBANK_PARAM_SIZE
	.align		4
.L_15:
        /*0054*/ 	.byte	0x03, 0x19
        /*0056*/ 	.short	0x0018


	//----- nvinfo : EIATTR_PARAM_CBANK
	.align		4
        /*0058*/ 	.byte	0x04, 0x0a
        /*005a*/ 	.short	(.L_17 - .L_16)
	.align		4
.L_16:
        /*005c*/ 	.word	index@(.nv.constant0._Z17vector_add_kernelPfPKfS1_)
        /*0060*/ 	.short	0x0380
        /*0062*/ 	.short	0x0018


	//----- nvinfo : EIATTR_SW_WAR
	.align		4
.L_17:
        /*0064*/ 	.byte	0x04, 0x36
        /*0066*/ 	.short	(.L_19 - .L_18)
.L_18:
        /*0068*/ 	.word	0x00000008
.L_19:


//--------------------- .nv.callgraph             --------------------------
	.section	.nv.callgraph,"",@"SHT_CUDA_CALLGRAPH"
	.align	4
	.sectionentsize	8
	.align		4
        /*0000*/ 	.word	0x00000000
	.align		4
        /*0004*/ 	.word	0xffffffff
	.align		4
        /*0008*/ 	.word	0x00000000
	.align		4
        /*000c*/ 	.word	0xfffffffe
	.align		4
        /*0010*/ 	.word	0x00000000
	.align		4
        /*0014*/ 	.word	0xfffffffd
	.align		4
        /*0018*/ 	.word	0x00000000
	.align		4
        /*001c*/ 	.word	0xfffffffc


//--------------------- .text._Z17vector_add_kernelPfPKfS1_ --------------------------
	.section	.text._Z17vector_add_kernelPfPKfS1_,"ax",@progbits
	.align	128
        .global         _Z17vector_add_kernelPfPKfS1_
        .type           _Z17vector_add_kernelPfPKfS1_,@function
        .size           _Z17vector_add_kernelPfPKfS1_,(.L_x_1 - _Z17vector_add_kernelPfPKfS1_)
        .other          _Z17vector_add_kernelPfPKfS1_,@"STO_CUDA_ENTRY STV_DEFAULT"
_Z17vector_add_kernelPfPKfS1_:
.text._Z17vector_add_kernelPfPKfS1_:
[----:B------:R-:W-:Y:S01]  /*0000*/  LDC R1, c[0x0][0x37c] ;  /* 0x0000df00ff017b82 */ /* 0x000fe20000000800 */
[----:B------:R-:W0:Y:S01]  /*0010*/  S2R R9, SR_TID.X ;  /* 0x0000000000097919 */ /* 0x000e220000002100 */
[----:B------:R-:W0:Y:S01]  /*0020*/  LDCU UR4, c[0x0][0x360] ;  /* 0x00006c00ff0477ac */ /* 0x000e220008000800 */
[----:B------:R-:W0:Y:S02]  /*0030*/  S2R R0, SR_CTAID.X ;  /* 0x0000000000007919 */ /* 0x000e240000002500 */
[----:B0-----:R-:W-:-:S05]  /*0040*/  IMAD R9, R0, UR4, R9 ;  /* 0x0000000400097c24 */ /* 0x001fca000f8e0209 */
[----:B------:R-:W-:-:S13]  /*0050*/  ISETP.GT.AND P0, PT, R9, 0xff, PT ;  /* 0x000000ff0900780c */ /* 0x000fda0003f04270 */
[----:B------:R-:W-:Y:S05]  /*0060*/  @P0 EXIT ;  /* 0x000000000000094d */ /* 0x000fea0003800000 */
[----:B------:R-:W0:Y:S01]  /*0070*/  LDC.64 R2, c[0x0][0x388] ;  /* 0x0000e200ff027b82 */ /* 0x000e220000000a00 */
[----:B------:R-:W1:Y:S07]  /*0080*/  LDCU.64 UR4, c[0x0][0x358] ;  /* 0x00006b00ff0477ac */ /* 0x000e6e0008000a00 */
[----:B------:R-:W2:Y:S08]  /*0090*/  LDC.64 R4, c[0x0][0x390] ;  /* 0x0000e400ff047b82 */ /* 0x000eb00000000a00 */
[----:B------:R-:W3:Y:S01]  /*00a0*/  LDC.64 R6, c[0x0][0x380] ;  /* 0x0000e000ff067b82 */ /* 0x000ee20000000a00 */
[----:B0-----:R-:W-:-:S06]  /*00b0*/  IMAD.WIDE R2, R9, 0x4, R2 ;  /* 0x0000000409027825 */ /* 0x001fcc00078e0202 */
[----:B-1----:R-:W4:Y:S01]  /*00c0*/  LDG.E R2, desc[UR4][R2.64] ;  /* 0x0000000402027981 */ /* 0x002f22000c1e1900 */
[----:B--2---:R-:W-:-:S06]  /*00d0*/  IMAD.WIDE R4, R9, 0x4, R4 ;  /* 0x0000000409047825 */ /* 0x004fcc00078e0204 */
[----:B------:R-:W4:Y:S01]  /*00e0*/  LDG.E R5, desc[UR4][R4.64] ;  /* 0x0000000404057981 */ /* 0x000f22000c1e1900 */
[----:B---3--:R-:W-:-:S04]  /*00f0*/  IMAD.WIDE R6, R9, 0x4, R6 ;  /* 0x0000000409067825 */ /* 0x008fc800078e0206 */
[----:B----4-:R-:W-:-:S05]  /*0100*/  FADD R9, R2, R5 ;  /* 0x0000000502097221 */ /* 0x010fca0000000000 */
[----:B------:R-:W-:Y:S01]  /*0110*/  STG.E desc[UR4][R6.64], R9 ;  /* 0x0000000906007986 */ /* 0x000fe2000c101904 */
[----:B------:R-:W-:Y:S05]  /*0120*/  EXIT ;  /* 0x000000000000794d */ /* 0x000fea0003800000 */
.L_x_0:
[----:B------:R-:W-:-:S00]  /*0130*/  BRA `(.L_x_0) ;  /* 0xfffffffc00fc7947 */ /* 0x000fc0000383ffff */
[----:B------:R-:W-:-:S00]  /*0140*/  NOP ;  /* 0x0000000000007918 */ /* 0x000fc00000000000 */
        /* <DEDUP_REMOVED lines=11> */
.L_x_1:


//--------------------- .nv.shared.reserved.0     --------------------------
	.section	.nv.shared.reserved.0,"aw",@nobits
	.weak		__nv_reservedSMEM_offset_0_alias
	.size		__nv_reservedSMEM_offset_0_alias, 0, 64
	.other		__nv_reservedSMEM_offset_0_alias,@"STO_CUDA_RESERVED_SHARED STV_DEFAULT"
__nv_reservedSMEM_offset_0_alias:
	.zero		0
	.zero		64


//--------------------- .nv.constant0._Z17vector_add_kernelPfPKfS1_ --------------------------
	.section	.nv.constant0._Z17vector_add_kernelPfPKfS1_,"a",@progbits
	.sectionflags	@""
	.align	4
.nv.constant0._Z17vector_add_kernelPfPKfS1_:
	.zero		920


//--------------------- SYMBOLS --------------------------

	.type		.nv.reservedSmem.offset0,@object
	.size		.nv.reservedSmem.offset0,0x4
